	.headerflags	@"EF_CUDA_TEXMODE_UNIFIED EF_CUDA_64BIT_ADDRESS EF_CUDA_ACCELERATORS EF_CUDA_SM90 EF_CUDA_VIRTUAL_SM(EF_CUDA_SM90)"
	.elftype	@"ET_EXEC"


//--------------------- .nv.info                  --------------------------
	.section	.nv.info,"",@"SHT_CUDA_INFO"
	.align	4


	//----- nvinfo : EIATTR_REGCOUNT
	.align		4
        /*0000*/ 	.byte	0x04, 0x2f
        /*0002*/ 	.short	(.L_2 - .L_1)
	.align		4
.L_1:
        /*0004*/ 	.word	index@(triton_poi_fused__log_softmax_2)
        /*0008*/ 	.word	0x0000000f


	//----- nvinfo : EIATTR_MIN_STACK_SIZE
	.align		4
.L_2:
        /*000c*/ 	.byte	0x04, 0x12
        /*000e*/ 	.short	(.L_4 - .L_3)
	.align		4
.L_3:
        /*0010*/ 	.word	index@(triton_poi_fused__log_softmax_2)
        /*0014*/ 	.word	0x00000000


	//----- nvinfo : EIATTR_FRAME_SIZE
	.align		4
.L_4:
        /*0018*/ 	.byte	0x04, 0x11
        /*001a*/ 	.short	(.L_6 - .L_5)
	.align		4
.L_5:
        /*001c*/ 	.word	index@(triton_poi_fused__log_softmax_2)
        /*0020*/ 	.word	0x00000000


	//----- nvinfo : EIATTR_MIN_STACK_SIZE
	.align		4
.L_6:
        /*0024*/ 	.byte	0x04, 0x12
        /*0026*/ 	.short	(.L_8 - .L_7)
	.align		4
.L_7:
        /*0028*/ 	.word	index@(triton_poi_fused__log_softmax_2)
        /*002c*/ 	.word	0x00000000
.L_8:


//--------------------- .nv.info.triton_poi_fused__log_softmax_2 --------------------------
	.section	.nv.info.triton_poi_fused__log_softmax_2,"",@"SHT_CUDA_INFO"
	.sectionflags	@""
	.align	4


	//----- nvinfo : EIATTR_CUDA_API_VERSION
	.align		4
        /*0000*/ 	.byte	0x04, 0x37
        /*0002*/ 	.short	(.L_10 - .L_9)
.L_9:
        /*0004*/ 	.word	0x0000007c


	//----- nvinfo : EIATTR_KPARAM_INFO
	.align		4
.L_10:
        /*0008*/ 	.byte	0x04, 0x17
        /*000a*/ 	.short	(.L_12 - .L_11)
.L_11:
        /*000c*/ 	.word	0x00000000
        /*0010*/ 	.short	0x0002
        /*0012*/ 	.short	0x0010
        /*0014*/ 	.byte	0x00, 0xf0, 0x11, 0x00


	//----- nvinfo : EIATTR_KPARAM_INFO
	.align		4
.L_12:
        /*0018*/ 	.byte	0x04, 0x17
        /*001a*/ 	.short	(.L_14 - .L_13)
.L_13:
        /*001c*/ 	.word	0x00000000
        /*0020*/ 	.short	0x0001
        /*0022*/ 	.short	0x0008
        /*0024*/ 	.byte	0x00, 0xf4, 0x21, 0x00


	//----- nvinfo : EIATTR_KPARAM_INFO
	.align		4
.L_14:
        /*0028*/ 	.byte	0x04, 0x17
        /*002a*/ 	.short	(.L_16 - .L_15)
.L_15:
        /*002c*/ 	.word	0x00000000
        /*0030*/ 	.short	0x0000
        /*0032*/ 	.short	0x0000
        /*0034*/ 	.byte	0x00, 0xf4, 0x21, 0x00


	//----- nvinfo : EIATTR_SPARSE_MMA_MASK
	.align		4
.L_16:
        /*0038*/ 	.byte	0x03, 0x50
        /*003a*/ 	.short	0x0000


	//----- nvinfo : EIATTR_MAXREG_COUNT
	.align		4
        /*003c*/ 	.byte	0x03, 0x1b
        /*003e*/ 	.short	0x00ff


	//----- nvinfo : EIATTR_EXIT_INSTR_OFFSETS
	.align		4
        /*0040*/ 	.byte	0x04, 0x1c
        /*0042*/ 	.short	(.L_18 - .L_17)


	//   ....[0]....
.L_17:
        /*0044*/ 	.word	0x000004f0


	//   ....[1]....
        /*0048*/ 	.word	0x00000510


	//----- nvinfo : EIATTR_REQNTID
	.align		4
.L_18:
        /*004c*/ 	.byte	0x04, 0x10
        /*004e*/ 	.short	(.L_20 - .L_19)
.L_19:
        /*0050*/ 	.word	0x00000020
        /*0054*/ 	.word	0x00000001
        /*0058*/ 	.word	0x00000001


	//----- nvinfo : EIATTR_CBANK_PARAM_SIZE
	.align		4
.L_20:
        /*005c*/ 	.byte	0x03, 0x19
        /*005e*/ 	.short	0x0014


	//----- nvinfo : EIATTR_PARAM_CBANK
	.align		4
        /*0060*/ 	.byte	0x04, 0x0a
        /*0062*/ 	.short	(.L_22 - .L_21)
	.align		4
.L_21:
        /*0064*/ 	.word	index@(.nv.constant0.triton_poi_fused__log_softmax_2)
        /*0068*/ 	.short	0x0210
        /*006a*/ 	.short	0x0014


	//----- nvinfo : EIATTR_SW_WAR
	.align		4
.L_22:
        /*006c*/ 	.byte	0x04, 0x36
        /*006e*/ 	.short	(.L_24 - .L_23)
.L_23:
        /*0070*/ 	.word	0x00000008
.L_24:


//--------------------- .nv.callgraph             --------------------------
	.section	.nv.callgraph,"",@"SHT_CUDA_CALLGRAPH"
	.align	4
	.sectionentsize	8
	.align		4
        /*0000*/ 	.word	0x00000000
	.align		4
        /*0004*/ 	.word	0xffffffff
	.align		4
        /*0008*/ 	.word	0x00000000
	.align		4
        /*000c*/ 	.word	0xfffffffe
	.align		4
        /*0010*/ 	.word	0x00000000
	.align		4
        /*0014*/ 	.word	0xfffffffd
	.align		4
        /*0018*/ 	.word	0x00000000
	.align		4
        /*001c*/ 	.word	0xfffffffc


//--------------------- .nv.constant4             --------------------------
	.section	.nv.constant4,"a",@progbits
	.align	8
	.align		8
.nv.constant4:
        /*0000*/ 	.dword	_$_str


//--------------------- .text.triton_poi_fused__log_softmax_2 --------------------------
	.section	.text.triton_poi_fused__log_softmax_2,"ax",@progbits
	.align	128
        .global         triton_poi_fused__log_softmax_2
        .type           triton_poi_fused__log_softmax_2,@function
        .size           triton_poi_fused__log_softmax_2,(.L_x_1 - triton_poi_fused__log_softmax_2)
        .other          triton_poi_fused__log_softmax_2,@"STO_CUDA_ENTRY STV_DEFAULT"
triton_poi_fused__log_softmax_2:
.text.triton_poi_fused__log_softmax_2:
[----:B------:R-:W0:Y:S01]  /*0000*/  LDC R1, c[0x0][0x28] ;  /* 0x00000a00ff017b82 */ /* 0x000e220000000800 */
[----:B------:R-:W1:Y:S07]  /*0010*/  S2R R11, SR_TID.X ;  /* 0x00000000000b7919 */ /* 0x000e6e0000002100 */
[----:B------:R-:W2:Y:S01]  /*0020*/  LDC.64 R2, c[0x0][0x210] ;  /* 0x00008400ff027b82 */ /* 0x000ea20000000a00 */
[----:B------:R-:W-:Y:S01]  /*0030*/  HFMA2.MMA R6, -RZ, RZ, 0, 0 ;  /* 0x00000000ff067435 */ /* 0x000fe200000001ff */
[----:B------:R-:W3:Y:S01]  /*0040*/  S2R R7, SR_CTAID.X ;  /* 0x0000000000077919 */ /* 0x000ee20000002500 */
[----:B------:R-:W-:Y:S01]  /*0050*/  CS2R R8, SRZ ;  /* 0x0000000000087805 */ /* 0x000fe2000001ff00 */
[----:B------:R-:W-:Y:S01]  /*0060*/  ULDC.64 UR4, c[0x0][0x208] ;  /* 0x0000820000047ab9 */ /* 0x000fe20000000a00 */
[----:B------:R-:W-:Y:S01]  /*0070*/  MOV R10, RZ ;  /* 0x000000ff000a7202 */ /* 0x000fe20000000f00 */
[----:B------:R-:W-:Y:S01]  /*0080*/  ULDC.64 UR6, c[0x0][0x218] ;  /* 0x0000860000067ab9 */ /* 0x000fe20000000a00 */
[----:B-1----:R-:W-:-:S02]  /*0090*/  LOP3.LUT R0, R11, 0xf, RZ, 0xc0, !PT ;  /* 0x0000000f0b007812 */ /* 0x002fc400078ec0ff */
[----:B---3--:R-:W-:Y:S02]  /*00a0*/  SHF.R.S32.HI R4, RZ, 0x1b, R7 ;  /* 0x0000001bff047819 */ /* 0x008fe40000011407 */
[----:B------:R-:W-:Y:S02]  /*00b0*/  LEA R7, R7, R0, 0x4 ;  /* 0x0000000007077211 */ /* 0x000fe400078e20ff */
[----:B------:R-:W-:Y:S02]  /*00c0*/  SGXT R0, R4, 0x1 ;  /* 0x000000010400781a */ /* 0x000fe40000000200 */
[----:B------:R-:W-:Y:S02]  /*00d0*/  ISETP.GE.AND P0, PT, R7, 0x10, PT ;  /* 0x000000100700780c */ /* 0x000fe40003f06270 */
[----:B------:R-:W-:-:S04]  /*00e0*/  LEA.HI R0, R0, R7, RZ, 0x2 ;  /* 0x0000000700007211 */ /* 0x000fc800078f10ff */
[----:B------:R-:W-:-:S05]  /*00f0*/  LOP3.LUT R5, R0, 0xfffffffc, RZ, 0xc0, !PT ;  /* 0xfffffffc00057812 */ /* 0x000fca00078ec0ff */
[----:B--2---:R-:W-:-:S05]  /*0100*/  IMAD.WIDE R4, R5, 0x4, R2 ;  /* 0x0000000405047825 */ /* 0x004fca00078e0202 */
[----:B------:R-:W2:Y:S04]  /*0110*/  @!P0 LDG.E.EL R6, desc[UR4][R4.64] ;  /* 0x0000000404068981 */ /* 0x000ea8000c2e1900 */
[----:B------:R-:W3:Y:S04]  /*0120*/  @!P0 LDG.E.EL R8, desc[UR4][R4.64+0x4] ;  /* 0x0000040404088981 */ /* 0x000ee8000c2e1900 */
[----:B------:R-:W4:Y:S04]  /*0130*/  @!P0 LDG.E.EL R9, desc[UR4][R4.64+0x8] ;  /* 0x0000080404098981 */ /* 0x000f28000c2e1900 */
[----:B------:R1:W5:Y:S01]  /*0140*/  @!P0 LDG.E.EL R10, desc[UR4][R4.64+0xc] ;  /* 0x00000c04040a8981 */ /* 0x000362000c2e1900 */
[----:B------:R-:W-:Y:S01]  /*0150*/  HFMA2.MMA R0, -RZ, RZ, 0, 0 ;  /* 0x00000000ff007435 */ /* 0x000fe200000001ff */
[----:B------:R-:W-:-:S09]  /*0160*/  IMAD.WIDE R2, R7, 0x4, R2 ;  /* 0x0000000407027825 */ /* 0x000fd200078e0202 */
[----:B------:R2:W5:Y:S01]  /*0170*/  @!P0 LDG.E R0, desc[UR4][R2.64] ;  /* 0x0000000402008981 */ /* 0x000562000c1e1900 */
[----:B-1----:R-:W-:Y:S01]  /*0180*/  MOV R5, 0x3e055027 ;  /* 0x3e05502700057802 */ /* 0x002fe20000000f00 */
[----:B--2---:R-:W-:Y:S01]  /*0190*/  FMUL R6, R6, 1.4426950216293334961 ;  /* 0x3fb8aa3b06067820 */ /* 0x004fe20000400000 */
[----:B---3--:R-:W-:-:S04]  /*01a0*/  FMUL R8, R8, 1.4426950216293334961 ;  /* 0x3fb8aa3b08087820 */ /* 0x008fc80000400000 */
[----:B------:R-:W-:Y:S01]  /*01b0*/  FSETP.GEU.AND P0, PT, R6, -126, PT ;  /* 0xc2fc00000600780b */ /* 0x000fe20003f0e000 */
[----:B----4-:R-:W-:Y:S01]  /*01c0*/  FMUL R9, R9, 1.4426950216293334961 ;  /* 0x3fb8aa3b09097820 */ /* 0x010fe20000400000 */
[----:B------:R-:W-:Y:S01]  /*01d0*/  FSETP.GEU.AND P1, PT, R8, -126, PT ;  /* 0xc2fc00000800780b */ /* 0x000fe20003f2e000 */
[----:B-----5:R-:W-:-:S03]  /*01e0*/  FMUL R10, R10, 1.4426950216293334961 ;  /* 0x3fb8aa3b0a0a7820 */ /* 0x020fc60000400000 */
[----:B------:R-:W-:Y:S02]  /*01f0*/  FSETP.GEU.AND P2, PT, R9, -126, PT ;  /* 0xc2fc00000900780b */ /* 0x000fe40003f4e000 */
[----:B------:R-:W-:-:S05]  /*0200*/  FSETP.GEU.AND P3, PT, R10, -126, PT ;  /* 0xc2fc00000a00780b */ /* 0x000fca0003f6e000 */
[----:B------:R-:W-:Y:S02]  /*0210*/  @!P0 FMUL R6, R6, 0.5 ;  /* 0x3f00000006068820 */ /* 0x000fe40000400000 */
[----:B------:R-:W-:Y:S02]  /*0220*/  @!P1 FMUL R8, R8, 0.5 ;  /* 0x3f00000008089820 */ /* 0x000fe40000400000 */
[----:B------:R-:W1:Y:S02]  /*0230*/  MUFU.EX2 R4, R6 ;  /* 0x0000000600047308 */ /* 0x000e640000000800 */
[----:B------:R-:W-:Y:S02]  /*0240*/  @!P2 FMUL R9, R9, 0.5 ;  /* 0x3f0000000909a820 */ /* 0x000fe40000400000 */
[----:B------:R-:W-:-:S04]  /*0250*/  @!P3 FMUL R10, R10, 0.5 ;  /* 0x3f0000000a0ab820 */ /* 0x000fc80000400000 */
[----:B0-----:R-:W0:Y:S01]  /*0260*/  MUFU.EX2 R3, R8 ;  /* 0x0000000800037308 */ /* 0x001e220000000800 */
[----:B-1----:R-:W-:-:S07]  /*0270*/  @!P0 FMUL R4, R4, R4 ;  /* 0x0000000404048220 */ /* 0x002fce0000400000 */
[----:B------:R-:W1:Y:S01]  /*0280*/  MUFU.EX2 R2, R9 ;  /* 0x0000000900027308 */ /* 0x000e620000000800 */
[----:B0-----:R-:W-:-:S07]  /*0290*/  @!P1 FMUL R3, R3, R3 ;  /* 0x0000000303039220 */ /* 0x001fce0000400000 */
[----:B------:R-:W0:Y:S01]  /*02a0*/  MUFU.EX2 R12, R10 ;  /* 0x0000000a000c7308 */ /* 0x000e220000000800 */
[----:B------:R-:W-:Y:S01]  /*02b0*/  FADD R3, R4, R3 ;  /* 0x0000000304037221 */ /* 0x000fe20000000000 */
[----:B-1----:R-:W-:-:S04]  /*02c0*/  @!P2 FMUL R2, R2, R2 ;  /* 0x000000020202a220 */ /* 0x002fc80000400000 */
[----:B------:R-:W-:Y:S01]  /*02d0*/  FADD R3, R3, R2 ;  /* 0x0000000203037221 */ /* 0x000fe20000000000 */
[----:B0-----:R-:W-:-:S04]  /*02e0*/  @!P3 FMUL R12, R12, R12 ;  /* 0x0000000c0c0cb220 */ /* 0x001fc80000400000 */
[----:B------:R-:W-:-:S05]  /*02f0*/  FADD R3, R3, R12 ;  /* 0x0000000c03037221 */ /* 0x000fca0000000000 */
[----:B------:R-:W-:-:S13]  /*0300*/  FSETP.GEU.AND P0, PT, R3, 1.175494350822287508e-38, PT ;  /* 0x008000000300780b */ /* 0x000fda0003f0e000 */
[----:B------:R-:W-:-:S05]  /*0310*/  @!P0 FMUL R3, R3, 8388608 ;  /* 0x4b00000003038820 */ /* 0x000fca0000400000 */
[----:B------:R-:W-:Y:S02]  /*0320*/  IADD3 R2, R3, -0x3f2aaaab, RZ ;  /* 0xc0d5555503027810 */ /* 0x000fe40007ffe0ff */
[C---:B------:R-:W-:Y:S02]  /*0330*/  ISETP.GE.U32.AND P2, PT, R3.reuse, 0x7f800000, PT ;  /* 0x7f8000000300780c */ /* 0x040fe40003f46070 */
[----:B------:R-:W-:Y:S02]  /*0340*/  LOP3.LUT R4, R2, 0xff800000, RZ, 0xc0, !PT ;  /* 0xff80000002047812 */ /* 0x000fe400078ec0ff */
[----:B------:R-:W-:Y:S02]  /*0350*/  FSETP.NEU.AND P1, PT, R3, RZ, PT ;  /* 0x000000ff0300720b */ /* 0x000fe40003f2d000 */
[----:B------:R-:W-:-:S05]  /*0360*/  IADD3 R2, R3, -R4, RZ ;  /* 0x8000000403027210 */ /* 0x000fca0007ffe0ff */
[----:B------:R-:W-:Y:S01]  /*0370*/  FADD R6, R2, -1 ;  /* 0xbf80000002067421 */ /* 0x000fe20000000000 */
[----:B------:R-:W-:Y:S02]  /*0380*/  FSEL R2, RZ, -23, P0 ;  /* 0xc1b80000ff027808 */ /* 0x000fe40000000000 */
[----:B------:R-:W-:Y:S01]  /*0390*/  LOP3.LUT P0, RZ, R11, 0x10, RZ, 0xc0, !PT ;  /* 0x000000100bff7812 */ /* 0x000fe2000780c0ff */
[----:B------:R-:W-:-:S03]  /*03a0*/  FFMA.FTZ R5, R6, -R5, 0.14084610342979431152 ;  /* 0x3e1039f606057423 */ /* 0x000fc60000010805 */
[----:B------:R-:W-:Y:S01]  /*03b0*/  ISETP.LT.AND P0, PT, R7, 0x10, !P0 ;  /* 0x000000100700780c */ /* 0x000fe20004701270 */
[----:B------:R-:W-:-:S04]  /*03c0*/  FFMA.FTZ R5, R6, R5, -0.12148627638816833496 ;  /* 0xbdf8cdcc06057423 */ /* 0x000fc80000010005 */
[----:B------:R-:W-:-:S04]  /*03d0*/  FFMA.FTZ R5, R6, R5, 0.13980610668659210205 ;  /* 0x3e0f295506057423 */ /* 0x000fc80000010005 */
[----:B------:R-:W-:-:S04]  /*03e0*/  FFMA.FTZ R5, R6, R5, -0.16684235632419586182 ;  /* 0xbe2ad8b906057423 */ /* 0x000fc80000010005 */
[----:B------:R-:W-:-:S04]  /*03f0*/  FFMA.FTZ R5, R6, R5, 0.20012299716472625732 ;  /* 0x3e4ced0b06057423 */ /* 0x000fc80000010005 */
[----:B------:R-:W-:-:S04]  /*0400*/  FFMA.FTZ R5, R6, R5, -0.24999669194221496582 ;  /* 0xbe7fff2206057423 */ /* 0x000fc80000010005 */
[----:B------:R-:W-:-:S04]  /*0410*/  FFMA.FTZ R5, R6, R5, 0.33333182334899902344 ;  /* 0x3eaaaa7806057423 */ /* 0x000fc80000010005 */
[C---:B------:R-:W-:Y:S01]  /*0420*/  FFMA.FTZ R9, R6.reuse, R5, -0.5 ;  /* 0xbf00000006097423 */ /* 0x040fe20000010005 */
[----:B------:R-:W-:Y:S02]  /*0430*/  I2FP.F32.S32 R5, R4 ;  /* 0x0000000400057245 */ /* 0x000fe40000201400 */
[----:B------:R-:W-:Y:S01]  /*0440*/  @P2 MOV R4, 0x7f800000 ;  /* 0x7f80000000042802 */ /* 0x000fe20000000f00 */
[C---:B------:R-:W-:Y:S02]  /*0450*/  FMUL R9, R6.reuse, R9 ;  /* 0x0000000906097220 */ /* 0x040fe40000400000 */
[----:B------:R-:W-:Y:S02]  /*0460*/  FFMA.FTZ R2, R5, 1.1920928955078125e-07, R2 ;  /* 0x3400000005027823 */ /* 0x000fe40000010002 */
[----:B------:R-:W-:-:S04]  /*0470*/  FFMA.FTZ R9, R6, R9, R6 ;  /* 0x0000000906097223 */ /* 0x000fc80000010006 */
[----:B------:R-:W-:Y:S01]  /*0480*/  FFMA.FTZ R9, R2, 0.69314718246459960938, R9 ;  /* 0x3f31721802097823 */ /* 0x000fe20000010009 */
[----:B------:R-:W-:Y:S01]  /*0490*/  @P2 FFMA.FTZ R9, R3, R4, +INF ;  /* 0x7f80000003092423 */ /* 0x000fe20000010004 */
[----:B------:R-:W-:Y:S02]  /*04a0*/  SHF.R.S32.HI R4, RZ, 0x1f, R7 ;  /* 0x0000001fff047819 */ /* 0x000fe40000011407 */
[----:B------:R-:W-:Y:S02]  /*04b0*/  LEA R2, P2, R7, UR6, 0x2 ;  /* 0x0000000607027c11 */ /* 0x000fe4000f8410ff */
[----:B------:R-:W-:Y:S02]  /*04c0*/  FSEL R9, R9, -INF , P1 ;  /* 0xff80000009097808 */ /* 0x000fe40000800000 */
[----:B------:R-:W-:-:S03]  /*04d0*/  LEA.HI.X R3, R7, UR7, R4, 0x2, P2 ;  /* 0x0000000707037c11 */ /* 0x000fc600090f1404 */
[----:B------:R-:W-:Y:S01]  /*04e0*/  FADD R9, -R9, R0 ;  /* 0x0000000009097221 */ /* 0x000fe20000000100 */
[----:B------:R-:W-:Y:S06]  /*04f0*/  @!P0 EXIT ;  /* 0x000000000000894d */ /* 0x000fec0003800000 */
[----:B------:R-:W-:Y:S01]  /*0500*/  STG.E desc[UR4][R2.64], R9 ;  /* 0x0000000902007986 */ /* 0x000fe2000c101904 */
[----:B------:R-:W-:Y:S05]  /*0510*/  EXIT ;  /* 0x000000000000794d */ /* 0x000fea0003800000 */
.L_x_0:
[----:B------:R-:W-:-:S00]  /*0520*/  BRA `(.L_x_0) ;  /* 0xfffffffc00fc7947 */ /* 0x000fc0000383ffff */
[----:B------:R-:W-:-:S00]  /*0530*/  NOP ;  /* 0x0000000000007918 */ /* 0x000fc00000000000 */
        /* <DEDUP_REMOVED lines=12> */
.L_x_1:


//--------------------- .nv.global.init           --------------------------
	.section	.nv.global.init,"aw",@progbits
.nv.global.init:
	.type		_$_str,@object
	.size		_$_str,(.L_0 - _$_str)
_$_str:
        /*0000*/ 	.byte	0x5f, 0x5f, 0x43, 0x55, 0x44, 0x41, 0x5f, 0x46, 0x54, 0x5a, 0x00
.L_0:


//--------------------- .nv.constant0.triton_poi_fused__log_softmax_2 --------------------------
	.section	.nv.constant0.triton_poi_fused__log_softmax_2,"a",@progbits
	.sectionflags	@""
	.align	4
.nv.constant0.triton_poi_fused__log_softmax_2:
	.zero		548
